//
// Generated by NVIDIA NVVM Compiler
//
// Compiler Build ID: CL-36424714
// Cuda compilation tools, release 13.0, V13.0.88
// Based on NVVM 20.0.0
//

.version 9.0
.target sm_100
.address_size 64

	// .globl	_Z11dummyKernelPii

.visible .entry _Z11dummyKernelPii(
	.param .u64 .ptr .align 1 _Z11dummyKernelPii_param_0,
	.param .u32 _Z11dummyKernelPii_param_1
)
{
	.reg .pred 	%p<2>;
	.reg .b32 	%r<7>;
	.reg .b64 	%rd<5>;

	ld.param.u64 	%rd1, [_Z11dummyKernelPii_param_0];
	ld.param.u32 	%r2, [_Z11dummyKernelPii_param_1];
	mov.u32 	%r3, %ctaid.x;
	mov.u32 	%r4, %ntid.x;
	mov.u32 	%r5, %tid.x;
	mad.lo.s32 	%r1, %r3, %r4, %r5;
	setp.ge.s32 	%p1, %r1, %r2;
	@%p1 bra 	$L__BB0_2;
	cvta.to.global.u64 	%rd2, %rd1;
	mul.lo.s32 	%r6, %r1, %r1;
	mul.wide.s32 	%rd3, %r1, 4;
	add.s64 	%rd4, %rd2, %rd3;
	st.global.u32 	[%rd4], %r6;
$L__BB0_2:
	ret;

}


// ===== COMPILED SASS (sm_100) =====

	.target	sm_100

	.elftype	@"ET_EXEC"


//--------------------- .note.nv.tkinfo           --------------------------
	.section	.note.nv.tkinfo,"",@"SHT_NOTE"
	.sectionflags	@"SHF_NOTE_NV_TKINFO"
	.tkinfo
        /*0018*/ 	.word	0x00000002
        /*0030*/ 	.string	""
        /*0030*/ 	.string	"ptxas"
        /*0030*/ 	.string	"Cuda compilation tools, release 13.0, V13.0.88"
        /*0030*/ 	.string	"Build cuda_13.0.r13.0/compiler.36424714_0"
        /*0030*/ 	.string	"-arch sm_100 -m 64 "



//--------------------- .note.nv.cuinfo           --------------------------
	.section	.note.nv.cuinfo,"",@"SHT_NOTE"
	.sectionflags	@"SHF_NOTE_NV_CUINFO"
        /*0018*/ 	.short	0x0002
        /*001a*/ 	.short	0x0064
        /*001c*/ 	.short	0x0082
	.zero		2


//--------------------- .nv.info                  --------------------------
	.section	.nv.info,"",@"SHT_CUDA_INFO"
	.align	4


	//----- nvinfo : EIATTR_REGCOUNT
	.align		4
        /*0000*/ 	.byte	0x04, 0x2f
        /*0002*/ 	.short	(.L_1 - .L_0)
	.align		4
.L_0:
        /*0004*/ 	.word	index@(_Z11dummyKernelPii)
        /*0008*/ 	.word	0x0000000a


	//----- nvinfo : EIATTR_FRAME_SIZE
	.align		4
.L_1:
        /*000c*/ 	.byte	0x04, 0x11
        /*000e*/ 	.short	(.L_3 - .L_2)
	.align		4
.L_2:
        /*0010*/ 	.word	index@(_Z11dummyKernelPii)
        /*0014*/ 	.word	0x00000000


	//----- nvinfo : EIATTR_MIN_STACK_SIZE
	.align		4
.L_3:
        /*0018*/ 	.byte	0x04, 0x12
        /*001a*/ 	.short	(.L_5 - .L_4)
	.align		4
.L_4:
        /*001c*/ 	.word	index@(_Z11dummyKernelPii)
        /*0020*/ 	.word	0x00000000
.L_5:


//--------------------- .nv.compat                --------------------------
	.section	.nv.compat,"",@"SHT_CUDA_COMPAT_INFO"
	.align	4
        /*0000*/ 	.byte	0x02, 0x09, 0x00, 0x00, 0x02, 0x02, 0x01, 0x00, 0x02, 0x05, 0x05, 0x00, 0x03, 0x07, 0x01, 0x01
        /*0010*/ 	.byte	0x02, 0x03, 0x00, 0x00, 0x02, 0x06, 0x01, 0x00, 0x04, 0x0b, 0x08, 0x00, 0x09, 0x00, 0x00, 0x00
        /*0020*/ 	.byte	0x00, 0x00, 0x00, 0x00


//--------------------- .nv.info._Z11dummyKernelPii --------------------------
	.section	.nv.info._Z11dummyKernelPii,"",@"SHT_CUDA_INFO"
	.sectionflags	@""
	.align	4


	//----- nvinfo : EIATTR_CUDA_API_VERSION
	.align		4
        /*0000*/ 	.byte	0x04, 0x37
        /*0002*/ 	.short	(.L_7 - .L_6)
.L_6:
        /*0004*/ 	.word	0x00000082


	//----- nvinfo : EIATTR_KPARAM_INFO
	.align		4
.L_7:
        /*0008*/ 	.byte	0x04, 0x17
        /*000a*/ 	.short	(.L_9 - .L_8)
.L_8:
        /*000c*/ 	.word	0x00000000
        /*0010*/ 	.short	0x0001
        /*0012*/ 	.short	0x0008
        /*0014*/ 	.byte	0x00, 0xf0, 0x11, 0x00


	//----- nvinfo : EIATTR_KPARAM_INFO
	.align		4
.L_9:
        /*0018*/ 	.byte	0x04, 0x17
        /*001a*/ 	.short	(.L_11 - .L_10)
.L_10:
        /*001c*/ 	.word	0x00000000
        /*0020*/ 	.short	0x0000
        /*0022*/ 	.short	0x0000
        /*0024*/ 	.byte	0x00, 0xf5, 0x21, 0x00


	//----- nvinfo : EIATTR_SPARSE_MMA_MASK
	.align		4
.L_11:
        /*0028*/ 	.byte	0x03, 0x50
        /*002a*/ 	.short	0x0000


	//----- nvinfo : EIATTR_MAXREG_COUNT
	.align		4
        /*002c*/ 	.byte	0x03, 0x1b
        /*002e*/ 	.short	0x00ff


	//----- nvinfo : EIATTR_MERCURY_ISA_VERSION
	.align		4
        /*0030*/ 	.byte	0x03, 0x5f
        /*0032*/ 	.short	0x0101


	//----- nvinfo : EIATTR_VRC_CTA_INIT_COUNT
	.align		4
        /*0034*/ 	.byte	0x02, 0x4a
	.zero		1
	.zero		1


	//----- nvinfo : EIATTR_EXIT_INSTR_OFFSETS
	.align		4
        /*0038*/ 	.byte	0x04, 0x1c
        /*003a*/ 	.short	(.L_13 - .L_12)


	//   ....[0]....
.L_12:
        /*003c*/ 	.word	0x00000070


	//   ....[1]....
        /*0040*/ 	.word	0x000000d0


	//----- nvinfo : EIATTR_CBANK_PARAM_SIZE
	.align		4
.L_13:
        /*0044*/ 	.byte	0x03, 0x19
        /*0046*/ 	.short	0x000c


	//----- nvinfo : EIATTR_PARAM_CBANK
	.align		4
        /*0048*/ 	.byte	0x04, 0x0a
        /*004a*/ 	.short	(.L_15 - .L_14)
	.align		4
.L_14:
        /*004c*/ 	.word	index@(.nv.constant0._Z11dummyKernelPii)
        /*0050*/ 	.short	0x0380
        /*0052*/ 	.short	0x000c


	//----- nvinfo : EIATTR_SW_WAR
	.align		4
.L_15:
        /*0054*/ 	.byte	0x04, 0x36
        /*0056*/ 	.short	(.L_17 - .L_16)
.L_16:
        /*0058*/ 	.word	0x00000008
.L_17:


//--------------------- .nv.callgraph             --------------------------
	.section	.nv.callgraph,"",@"SHT_CUDA_CALLGRAPH"
	.align	4
	.sectionentsize	8
	.align		4
        /*0000*/ 	.word	0x00000000
	.align		4
        /*0004*/ 	.word	0xffffffff
	.align		4
        /*0008*/ 	.word	0x00000000
	.align		4
        /*000c*/ 	.word	0xfffffffe
	.align		4
        /*0010*/ 	.word	0x00000000
	.align		4
        /*0014*/ 	.word	0xfffffffd
	.align		4
        /*0018*/ 	.word	0x00000000
	.align		4
        /*001c*/ 	.word	0xfffffffc


//--------------------- .text._Z11dummyKernelPii  --------------------------
	.section	.text._Z11dummyKernelPii,"ax",@progbits
	.align	128
        .global         _Z11dummyKernelPii
        .type           _Z11dummyKernelPii,@function
        .size           _Z11dummyKernelPii,(.L_x_1 - _Z11dummyKernelPii)
        .other          _Z11dummyKernelPii,@"STO_CUDA_ENTRY STV_DEFAULT"
_Z11dummyKernelPii:
.text._Z11dummyKernelPii:
[----:B------:R-:W-:Y:S01]  /*0000*/  LDC R1, c[0x0][0x37c] ;  /* 0x0000df00ff017b82 */ /* 0x000fe20000000800 */
[----:B------:R-:W0:Y:S07]  /*0010*/  S2R R0, SR_TID.X ;  /* 0x0000000000007919 */ /* 0x000e2e0000002100 */
[----:B------:R-:W0:Y:S01]  /*0020*/  S2UR UR4, SR_CTAID.X ;  /* 0x00000000000479c3 */ /* 0x000e220000002500 */
[----:B------:R-:W1:Y:S07]  /*0030*/  LDCU UR5, c[0x0][0x388] ;  /* 0x00007100ff0577ac */ /* 0x000e6e0008000800 */
[----:B------:R-:W0:Y:S02]  /*0040*/  LDC R5, c[0x0][0x360] ;  /* 0x0000d800ff057b82 */ /* 0x000e240000000800 */
[----:B0-----:R-:W-:-:S05]  /*0050*/  IMAD R5, R5, UR4, R0 ;  /* 0x0000000405057c24 */ /* 0x001fca000f8e0200 */
[----:B-1----:R-:W-:-:S13]  /*0060*/  ISETP.GE.AND P0, PT, R5, UR5, PT ;  /* 0x0000000505007c0c */ /* 0x002fda000bf06270 */
[----:B------:R-:W-:Y:S05]  /*0070*/  @P0 EXIT ;  /* 0x000000000000094d */ /* 0x000fea0003800000 */
[----:B------:R-:W0:Y:S01]  /*0080*/  LDC.64 R2, c[0x0][0x380] ;  /* 0x0000e000ff027b82 */ /* 0x000e220000000a00 */
[----:B------:R-:W1:Y:S01]  /*0090*/  LDCU.64 UR4, c[0x0][0x358] ;  /* 0x00006b00ff0477ac */ /* 0x000e620008000a00 */
[C---:B------:R-:W-:Y:S02]  /*00a0*/  IMAD R7, R5.reuse, R5, RZ ;  /* 0x0000000505077224 */ /* 0x040fe400078e02ff */
[----:B0-----:R-:W-:-:S05]  /*00b0*/  IMAD.WIDE R2, R5, 0x4, R2 ;  /* 0x0000000405027825 */ /* 0x001fca00078e0202 */
[----:B-1----:R-:W-:Y:S01]  /*00c0*/  STG.E desc[UR4][R2.64], R7 ;  /* 0x0000000702007986 */ /* 0x002fe2000c101904 */
[----:B------:R-:W-:Y:S05]  /*00d0*/  EXIT ;  /* 0x000000000000794d */ /* 0x000fea0003800000 */
.L_x_0:
[----:B------:R-:W-:-:S00]  /*00e0*/  BRA `(.L_x_0) ;  /* 0xfffffffc00fc7947 */ /* 0x000fc0000383ffff */
[----:B------:R-:W-:-:S00]  /*00f0*/  NOP ;  /* 0x0000000000007918 */ /* 0x000fc00000000000 */
        /* <DEDUP_REMOVED lines=8> */
.L_x_1:


//--------------------- .nv.shared.reserved.0     --------------------------
	.section	.nv.shared.reserved.0,"aw",@nobits
	.weak		__nv_reservedSMEM_offset_0_alias
	.size		__nv_reservedSMEM_offset_0_alias, 0, 64
	.other		__nv_reservedSMEM_offset_0_alias,@"STO_CUDA_RESERVED_SHARED STV_DEFAULT"
__nv_reservedSMEM_offset_0_alias:
	.zero		0
	.zero		64


//--------------------- .nv.constant0._Z11dummyKernelPii --------------------------
	.section	.nv.constant0._Z11dummyKernelPii,"a",@progbits
	.sectionflags	@""
	.align	4
.nv.constant0._Z11dummyKernelPii:
	.zero		908


//--------------------- SYMBOLS --------------------------

	.type		.nv.reservedSmem.offset0,@object
	.size		.nv.reservedSmem.offset0,0x4
